	.headerflags	@"EF_CUDA_TEXMODE_UNIFIED EF_CUDA_64BIT_ADDRESS EF_CUDA_ACCELERATORS EF_CUDA_SM90 EF_CUDA_VIRTUAL_SM(EF_CUDA_SM90)"
	.elftype	@"ET_EXEC"


//--------------------- .nv.info                  --------------------------
	.section	.nv.info,"",@"SHT_CUDA_INFO"
	.align	4


	//----- nvinfo : EIATTR_REGCOUNT
	.align		4
        /*0000*/ 	.byte	0x04, 0x2f
        /*0002*/ 	.short	(.L_1 - .L_0)
	.align		4
.L_0:
        /*0004*/ 	.word	index@(triton_poi_fused_clone_3)
        /*0008*/ 	.word	0x0000000e


	//----- nvinfo : EIATTR_MIN_STACK_SIZE
	.align		4
.L_1:
        /*000c*/ 	.byte	0x04, 0x12
        /*000e*/ 	.short	(.L_3 - .L_2)
	.align		4
.L_2:
        /*0010*/ 	.word	index@(triton_poi_fused_clone_3)
        /*0014*/ 	.word	0x00000000


	//----- nvinfo : EIATTR_FRAME_SIZE
	.align		4
.L_3:
        /*0018*/ 	.byte	0x04, 0x11
        /*001a*/ 	.short	(.L_5 - .L_4)
	.align		4
.L_4:
        /*001c*/ 	.word	index@(triton_poi_fused_clone_3)
        /*0020*/ 	.word	0x00000000


	//----- nvinfo : EIATTR_MIN_STACK_SIZE
	.align		4
.L_5:
        /*0024*/ 	.byte	0x04, 0x12
        /*0026*/ 	.short	(.L_7 - .L_6)
	.align		4
.L_6:
        /*0028*/ 	.word	index@(triton_poi_fused_clone_3)
        /*002c*/ 	.word	0x00000000
.L_7:


//--------------------- .nv.info.triton_poi_fused_clone_3 --------------------------
	.section	.nv.info.triton_poi_fused_clone_3,"",@"SHT_CUDA_INFO"
	.sectionflags	@""
	.align	4


	//----- nvinfo : EIATTR_CUDA_API_VERSION
	.align		4
        /*0000*/ 	.byte	0x04, 0x37
        /*0002*/ 	.short	(.L_9 - .L_8)
.L_8:
        /*0004*/ 	.word	0x0000007c


	//----- nvinfo : EIATTR_KPARAM_INFO
	.align		4
.L_9:
        /*0008*/ 	.byte	0x04, 0x17
        /*000a*/ 	.short	(.L_11 - .L_10)
.L_10:
        /*000c*/ 	.word	0x00000000
        /*0010*/ 	.short	0x0003
        /*0012*/ 	.short	0x0014
        /*0014*/ 	.byte	0x00, 0xf0, 0x11, 0x00


	//----- nvinfo : EIATTR_KPARAM_INFO
	.align		4
.L_11:
        /*0018*/ 	.byte	0x04, 0x17
        /*001a*/ 	.short	(.L_13 - .L_12)
.L_12:
        /*001c*/ 	.word	0x00000000
        /*0020*/ 	.short	0x0002
        /*0022*/ 	.short	0x0010
        /*0024*/ 	.byte	0x00, 0xf0, 0x11, 0x00


	//----- nvinfo : EIATTR_KPARAM_INFO
	.align		4
.L_13:
        /*0028*/ 	.byte	0x04, 0x17
        /*002a*/ 	.short	(.L_15 - .L_14)
.L_14:
        /*002c*/ 	.word	0x00000000
        /*0030*/ 	.short	0x0001
        /*0032*/ 	.short	0x0008
        /*0034*/ 	.byte	0x00, 0xf4, 0x21, 0x00


	//----- nvinfo : EIATTR_KPARAM_INFO
	.align		4
.L_15:
        /*0038*/ 	.byte	0x04, 0x17
        /*003a*/ 	.short	(.L_17 - .L_16)
.L_16:
        /*003c*/ 	.word	0x00000000
        /*0040*/ 	.short	0x0000
        /*0042*/ 	.short	0x0000
        /*0044*/ 	.byte	0x00, 0xf4, 0x21, 0x00


	//----- nvinfo : EIATTR_SPARSE_MMA_MASK
	.align		4
.L_17:
        /*0048*/ 	.byte	0x03, 0x50
        /*004a*/ 	.short	0x0000


	//----- nvinfo : EIATTR_MAXREG_COUNT
	.align		4
        /*004c*/ 	.byte	0x03, 0x1b
        /*004e*/ 	.short	0x00ff


	//----- nvinfo : EIATTR_EXIT_INSTR_OFFSETS
	.align		4
        /*0050*/ 	.byte	0x04, 0x1c
        /*0052*/ 	.short	(.L_19 - .L_18)


	//   ....[0]....
.L_18:
        /*0054*/ 	.word	0x000002d0


	//   ....[1]....
        /*0058*/ 	.word	0x00000330


	//----- nvinfo : EIATTR_REQNTID
	.align		4
.L_19:
        /*005c*/ 	.byte	0x04, 0x10
        /*005e*/ 	.short	(.L_21 - .L_20)
.L_20:
        /*0060*/ 	.word	0x00000080
        /*0064*/ 	.word	0x00000001
        /*0068*/ 	.word	0x00000001


	//----- nvinfo : EIATTR_CBANK_PARAM_SIZE
	.align		4
.L_21:
        /*006c*/ 	.byte	0x03, 0x19
        /*006e*/ 	.short	0x0018


	//----- nvinfo : EIATTR_PARAM_CBANK
	.align		4
        /*0070*/ 	.byte	0x04, 0x0a
        /*0072*/ 	.short	(.L_23 - .L_22)
	.align		4
.L_22:
        /*0074*/ 	.word	index@(.nv.constant0.triton_poi_fused_clone_3)
        /*0078*/ 	.short	0x0210
        /*007a*/ 	.short	0x0018


	//----- nvinfo : EIATTR_SW_WAR
	.align		4
.L_23:
        /*007c*/ 	.byte	0x04, 0x36
        /*007e*/ 	.short	(.L_25 - .L_24)
.L_24:
        /*0080*/ 	.word	0x00000008
.L_25:


//--------------------- .nv.callgraph             --------------------------
	.section	.nv.callgraph,"",@"SHT_CUDA_CALLGRAPH"
	.align	4
	.sectionentsize	8
	.align		4
        /*0000*/ 	.word	0x00000000
	.align		4
        /*0004*/ 	.word	0xffffffff
	.align		4
        /*0008*/ 	.word	0x00000000
	.align		4
        /*000c*/ 	.word	0xfffffffe
	.align		4
        /*0010*/ 	.word	0x00000000
	.align		4
        /*0014*/ 	.word	0xfffffffd
	.align		4
        /*0018*/ 	.word	0x00000000
	.align		4
        /*001c*/ 	.word	0xfffffffc


//--------------------- .text.triton_poi_fused_clone_3 --------------------------
	.section	.text.triton_poi_fused_clone_3,"ax",@progbits
	.sectionflags	@"SHF_BARRIERS=1"
	.align	128
        .global         triton_poi_fused_clone_3
        .type           triton_poi_fused_clone_3,@function
        .size           triton_poi_fused_clone_3,(.L_x_1 - triton_poi_fused_clone_3)
        .other          triton_poi_fused_clone_3,@"STO_CUDA_ENTRY STV_DEFAULT"
triton_poi_fused_clone_3:
.text.triton_poi_fused_clone_3:
[----:B------:R-:W0:Y:S02]  /*0000*/  LDC R1, c[0x0][0x28] ;  /* 0x00000a00ff017b82 */ /* 0x000e240000000800 */
[----:B------:R-:W1:Y:S01]  /*0010*/  S2R R5, SR_CTAID.Y ;  /* 0x0000000000057919 */ /* 0x000e620000002600 */
[----:B------:R-:W2:Y:S01]  /*0020*/  LDC.64 R2, c[0x0][0x210] ;  /* 0x00008400ff027b82 */ /* 0x000ea20000000a00 */
[----:B------:R-:W-:Y:S01]  /*0030*/  ULDC.64 UR6, c[0x0][0x208] ;  /* 0x0000820000067ab9 */ /* 0x000fe20000000a00 */
[----:B------:R-:W3:Y:S01]  /*0040*/  S2R R0, SR_TID.X ;  /* 0x0000000000007919 */ /* 0x000ee20000002100 */
[----:B------:R-:W4:Y:S01]  /*0050*/  S2R R6, SR_CTAID.X ;  /* 0x0000000000067919 */ /* 0x000f220000002500 */
[----:B-1----:R-:W-:Y:S01]  /*0060*/  IMAD.SHL.U32 R5, R5, 0x20, RZ ;  /* 0x0000002005057824 */ /* 0x002fe200078e00ff */
[----:B---3--:R-:W-:-:S04]  /*0070*/  SHF.R.U32.HI R8, RZ, 0x5, R0 ;  /* 0x00000005ff087819 */ /* 0x008fc80000011600 */
[----:B------:R-:W-:-:S04]  /*0080*/  LOP3.LUT R4, R5, 0x1f, R0, 0xf8, !PT ;  /* 0x0000001f05047812 */ /* 0x000fc800078ef800 */
[----:B------:R-:W-:-:S04]  /*0090*/  SHF.R.S32.HI R7, RZ, 0x1f, R4 ;  /* 0x0000001fff077819 */ /* 0x000fc80000011404 */
[----:B------:R-:W-:Y:S01]  /*00a0*/  LEA.HI R9, R7, R4, RZ, 0x2 ;  /* 0x0000000407097211 */ /* 0x000fe200078f10ff */
[----:B----4-:R-:W-:Y:S01]  /*00b0*/  IMAD.SHL.U32 R7, R6, 0x4, RZ ;  /* 0x0000000406077824 */ /* 0x010fe200078e00ff */
[----:B------:R-:W-:Y:S02]  /*00c0*/  SGXT.U32 R6, R8, 0x2 ;  /* 0x000000020806781a */ /* 0x000fe40000000000 */
[C---:B------:R-:W-:Y:S01]  /*00d0*/  LOP3.LUT R11, R9.reuse, 0xfffffffc, RZ, 0xc0, !PT ;  /* 0xfffffffc090b7812 */ /* 0x040fe200078ec0ff */
[----:B------:R-:W-:Y:S01]  /*00e0*/  IMAD.SHL.U32 R9, R9, 0x4, RZ ;  /* 0x0000000409097824 */ /* 0x000fe200078e00ff */
[----:B------:R-:W-:-:S03]  /*00f0*/  LOP3.LUT R8, R7, R6, RZ, 0xfc, !PT ;  /* 0x0000000607087212 */ /* 0x000fc600078efcff */
[----:B------:R-:W-:Y:S01]  /*0100*/  IMAD.IADD R11, R4, 0x1, -R11 ;  /* 0x00000001040b7824 */ /* 0x000fe200078e0a0b */
[----:B------:R-:W-:-:S03]  /*0110*/  ISETP.GE.AND P0, PT, R8, 0x4, PT ;  /* 0x000000040800780c */ /* 0x000fc60003f06270 */
[----:B------:R-:W-:Y:S01]  /*0120*/  IMAD R11, R8, 0x4, R11 ;  /* 0x00000004080b7824 */ /* 0x000fe200078e020b */
[----:B------:R-:W-:Y:S02]  /*0130*/  LOP3.LUT R8, R9, 0xfffffff0, RZ, 0xc0, !PT ;  /* 0xfffffff009087812 */ /* 0x000fe400078ec0ff */
[----:B------:R-:W-:-:S03]  /*0140*/  ISETP.LT.AND P0, PT, R4, 0x40, !P0 ;  /* 0x000000400400780c */ /* 0x000fc60004701270 */
[----:B------:R-:W-:Y:S02]  /*0150*/  IMAD.IADD R11, R11, 0x1, R8 ;  /* 0x000000010b0b7824 */ /* 0x000fe400078e0208 */
[----:B------:R-:W-:Y:S02]  /*0160*/  IMAD.MOV.U32 R8, RZ, RZ, RZ ;  /* 0x000000ffff087224 */ /* 0x000fe400078e00ff */
[----:B--2---:R-:W-:-:S06]  /*0170*/  IMAD.WIDE R2, R11, 0x4, R2 ;  /* 0x000000040b027825 */ /* 0x004fcc00078e0202 */
[----:B------:R1:W2:Y:S01]  /*0180*/  @P0 LDG.E.EL R8, desc[UR6][R2.64] ;  /* 0x0000000602080981 */ /* 0x0002a2000c2e1900 */
[----:B------:R-:W3:Y:S01]  /*0190*/  S2UR UR5, SR_CgaCtaId ;  /* 0x00000000000579c3 */ /* 0x000ee20000008800 */
[----:B------:R-:W-:Y:S01]  /*01a0*/  IMAD.SHL.U32 R9, R0, 0x4, RZ ;  /* 0x0000000400097824 */ /* 0x000fe200078e00ff */
[----:B------:R-:W-:Y:S01]  /*01b0*/  UMOV UR4, 0x400 ;  /* 0x0000040000047882 */ /* 0x000fe20000000000 */
[----:B------:R-:W-:Y:S02]  /*01c0*/  SHF.R.U32.HI R4, RZ, 0x2, R0 ;  /* 0x00000002ff047819 */ /* 0x000fe40000011600 */
[----:B------:R-:W-:Y:S02]  /*01d0*/  LOP3.LUT R7, R7, 0x3, R0, 0xf8, !PT ;  /* 0x0000000307077812 */ /* 0x000fe400078ef800 */
[----:B------:R-:W-:Y:S02]  /*01e0*/  LOP3.LUT R9, R9, 0x7c, RZ, 0xc0, !PT ;  /* 0x0000007c09097812 */ /* 0x000fe400078ec0ff */
[----:B------:R-:W-:-:S02]  /*01f0*/  SGXT.U32 R4, R4, 0x5 ;  /* 0x000000050404781a */ /* 0x000fc40000000000 */
[----:B------:R-:W-:Y:S02]  /*0200*/  LOP3.LUT R6, R9, R6, RZ, 0xfc, !PT ;  /* 0x0000000609067212 */ /* 0x000fe400078efcff */
[----:B------:R-:W-:Y:S02]  /*0210*/  LOP3.LUT R4, R5, R4, RZ, 0xfc, !PT ;  /* 0x0000000405047212 */ /* 0x000fe400078efcff */
[----:B------:R-:W-:Y:S02]  /*0220*/  ISETP.GE.AND P0, PT, R7, 0x4, PT ;  /* 0x000000040700780c */ /* 0x000fe40003f06270 */
[----:B-1----:R-:W-:Y:S02]  /*0230*/  LOP3.LUT R2, R0, 0x7c, RZ, 0xc0, !PT ;  /* 0x0000007c00027812 */ /* 0x002fe400078ec0ff */
[----:B------:R-:W-:Y:S02]  /*0240*/  ISETP.LT.AND P0, PT, R4, 0x40, !P0 ;  /* 0x000000400400780c */ /* 0x000fe40004701270 */
[----:B------:R-:W-:Y:S01]  /*0250*/  LOP3.LUT R0, R0, 0x7f, RZ, 0xc0, !PT ;  /* 0x0000007f00007812 */ /* 0x000fe200078ec0ff */
[----:B---3--:R-:W-:-:S06]  /*0260*/  UPRMT UR4, UR5, 0x654, UR4 ;  /* 0x0000065405047896 */ /* 0x008fcc0008000004 */
[----:B------:R-:W-:Y:S02]  /*0270*/  VIADD R9, R9, UR4 ;  /* 0x0000000409097c36 */ /* 0x000fe40008000000 */
[----:B------:R-:W-:Y:S02]  /*0280*/  VIADD R3, R2, UR4 ;  /* 0x0000000402037c36 */ /* 0x000fe40008000000 */
[----:B------:R-:W-:Y:S02]  /*0290*/  IMAD R9, R6, 0x4, R9 ;  /* 0x0000000406097824 */ /* 0x000fe400078e0209 */
[----:B------:R-:W-:-:S03]  /*02a0*/  IMAD R0, R0, 0x4, R3 ;  /* 0x0000000400007824 */ /* 0x000fc600078e0203 */
[----:B--2---:R1:W-:Y:S01]  /*02b0*/  STS [R9], R8 ;  /* 0x0000000809007388 */ /* 0x0043e20000000800 */
[----:B------:R-:W-:Y:S06]  /*02c0*/  BAR.SYNC.DEFER_BLOCKING 0x0 ;  /* 0x0000000000007b1d */ /* 0x000fec0000010000 */
[----:B-1----:R-:W-:Y:S05]  /*02d0*/  @!P0 EXIT ;  /* 0x000000000000894d */ /* 0x002fea0003800000 */
[----:B------:R-:W0:Y:S01]  /*02e0*/  LDS R5, [R0] ;  /* 0x0000000000057984 */ /* 0x000e220000000800 */
[----:B------:R-:W1:Y:S01]  /*02f0*/  LDC.64 R2, c[0x0][0x218] ;  /* 0x00008600ff027b82 */ /* 0x000e620000000a00 */
[----:B------:R-:W-:-:S04]  /*0300*/  IMAD R7, R4, 0x4, R7 ;  /* 0x0000000404077824 */ /* 0x000fc800078e0207 */
[----:B-1----:R-:W-:-:S05]  /*0310*/  IMAD.WIDE R2, R7, 0x4, R2 ;  /* 0x0000000407027825 */ /* 0x002fca00078e0202 */
[----:B0-----:R-:W-:Y:S01]  /*0320*/  STG.E desc[UR6][R2.64], R5 ;  /* 0x0000000502007986 */ /* 0x001fe2000c101906 */
[----:B------:R-:W-:Y:S05]  /*0330*/  EXIT ;  /* 0x000000000000794d */ /* 0x000fea0003800000 */
.L_x_0:
[----:B------:R-:W-:-:S00]  /*0340*/  BRA `(.L_x_0) ;  /* 0xfffffffc00fc7947 */ /* 0x000fc0000383ffff */
[----:B------:R-:W-:-:S00]  /*0350*/  NOP ;  /* 0x0000000000007918 */ /* 0x000fc00000000000 */
        /* <DEDUP_REMOVED lines=10> */
.L_x_1:


//--------------------- .nv.shared.triton_poi_fused_clone_3 --------------------------
	.section	.nv.shared.triton_poi_fused_clone_3,"aw",@nobits
	.sectionflags	@""
	.align	16
	.zero		1024


//--------------------- .nv.constant0.triton_poi_fused_clone_3 --------------------------
	.section	.nv.constant0.triton_poi_fused_clone_3,"a",@progbits
	.sectionflags	@""
	.align	4
.nv.constant0.triton_poi_fused_clone_3:
	.zero		552
